//
// Generated by NVIDIA NVVM Compiler
//
// Compiler Build ID: CL-36424714
// Cuda compilation tools, release 13.0, V13.0.88
// Based on NVVM 20.0.0
//

.version 9.0
.target sm_100
.address_size 64

	// .globl	_Z9initArrayPi

.visible .entry _Z9initArrayPi(
	.param .u64 .ptr .align 1 _Z9initArrayPi_param_0
)
{
	.reg .b32 	%r<5>;
	.reg .b64 	%rd<5>;

	ld.param.u64 	%rd1, [_Z9initArrayPi_param_0];
	cvta.to.global.u64 	%rd2, %rd1;
	mov.u32 	%r1, %ctaid.x;
	mov.u32 	%r2, %ntid.x;
	mov.u32 	%r3, %tid.x;
	mad.lo.s32 	%r4, %r1, %r2, %r3;
	mul.wide.s32 	%rd3, %r4, 4;
	add.s64 	%rd4, %rd2, %rd3;
	st.global.u32 	[%rd4], %r4;
	ret;

}
	// .globl	_Z9swapArrayPii
.visible .entry _Z9swapArrayPii(
	.param .u64 .ptr .align 1 _Z9swapArrayPii_param_0,
	.param .u32 _Z9swapArrayPii_param_1
)
{
	.reg .pred 	%p<10>;
	.reg .b32 	%r<98>;
	.reg .b64 	%rd<25>;

	ld.param.u64 	%rd9, [_Z9swapArrayPii_param_0];
	ld.param.u32 	%r23, [_Z9swapArrayPii_param_1];
	cvta.to.global.u64 	%rd1, %rd9;
	shr.u32 	%r24, %r23, 31;
	add.s32 	%r25, %r23, %r24;
	shr.s32 	%r1, %r25, 1;
	setp.lt.s32 	%p1, %r23, 2;
	@%p1 bra 	$L__BB1_13;
	add.s32 	%r27, %r1, -1;
	and.b32  	%r2, %r1, 15;
	setp.lt.u32 	%p2, %r27, 15;
	mov.b32 	%r94, 0;
	@%p2 bra 	$L__BB1_4;
	and.b32  	%r94, %r1, 1073741808;
	neg.s32 	%r92, %r94;
	add.s64 	%rd23, %rd1, 32;
	add.s64 	%rd3, %rd1, -28;
	add.s32 	%r91, %r23, -1;
$L__BB1_3:
	.pragma "nounroll";
	mul.wide.s32 	%rd10, %r91, 4;
	add.s64 	%rd11, %rd3, %rd10;
	ld.global.u32 	%r28, [%rd23+-32];
	ld.global.u32 	%r29, [%rd11+28];
	st.global.u32 	[%rd23+-32], %r29;
	st.global.u32 	[%rd11+28], %r28;
	ld.global.u32 	%r30, [%rd23+-28];
	ld.global.u32 	%r31, [%rd11+24];
	st.global.u32 	[%rd23+-28], %r31;
	st.global.u32 	[%rd11+24], %r30;
	ld.global.u32 	%r32, [%rd23+-24];
	ld.global.u32 	%r33, [%rd11+20];
	st.global.u32 	[%rd23+-24], %r33;
	st.global.u32 	[%rd11+20], %r32;
	ld.global.u32 	%r34, [%rd23+-20];
	ld.global.u32 	%r35, [%rd11+16];
	st.global.u32 	[%rd23+-20], %r35;
	st.global.u32 	[%rd11+16], %r34;
	ld.global.u32 	%r36, [%rd23+-16];
	ld.global.u32 	%r37, [%rd11+12];
	st.global.u32 	[%rd23+-16], %r37;
	st.global.u32 	[%rd11+12], %r36;
	ld.global.u32 	%r38, [%rd23+-12];
	ld.global.u32 	%r39, [%rd11+8];
	st.global.u32 	[%rd23+-12], %r39;
	st.global.u32 	[%rd11+8], %r38;
	ld.global.u32 	%r40, [%rd23+-8];
	ld.global.u32 	%r41, [%rd11+4];
	st.global.u32 	[%rd23+-8], %r41;
	st.global.u32 	[%rd11+4], %r40;
	ld.global.u32 	%r42, [%rd23+-4];
	ld.global.u32 	%r43, [%rd11];
	st.global.u32 	[%rd23+-4], %r43;
	st.global.u32 	[%rd11], %r42;
	ld.global.u32 	%r44, [%rd23];
	ld.global.u32 	%r45, [%rd11+-4];
	st.global.u32 	[%rd23], %r45;
	st.global.u32 	[%rd11+-4], %r44;
	ld.global.u32 	%r46, [%rd23+4];
	ld.global.u32 	%r47, [%rd11+-8];
	st.global.u32 	[%rd23+4], %r47;
	st.global.u32 	[%rd11+-8], %r46;
	ld.global.u32 	%r48, [%rd23+8];
	ld.global.u32 	%r49, [%rd11+-12];
	st.global.u32 	[%rd23+8], %r49;
	st.global.u32 	[%rd11+-12], %r48;
	ld.global.u32 	%r50, [%rd23+12];
	ld.global.u32 	%r51, [%rd11+-16];
	st.global.u32 	[%rd23+12], %r51;
	st.global.u32 	[%rd11+-16], %r50;
	ld.global.u32 	%r52, [%rd23+16];
	ld.global.u32 	%r53, [%rd11+-20];
	st.global.u32 	[%rd23+16], %r53;
	st.global.u32 	[%rd11+-20], %r52;
	ld.global.u32 	%r54, [%rd23+20];
	ld.global.u32 	%r55, [%rd11+-24];
	st.global.u32 	[%rd23+20], %r55;
	st.global.u32 	[%rd11+-24], %r54;
	ld.global.u32 	%r56, [%rd23+24];
	ld.global.u32 	%r57, [%rd11+-28];
	st.global.u32 	[%rd23+24], %r57;
	st.global.u32 	[%rd11+-28], %r56;
	ld.global.u32 	%r58, [%rd23+28];
	ld.global.u32 	%r59, [%rd11+-32];
	st.global.u32 	[%rd23+28], %r59;
	st.global.u32 	[%rd11+-32], %r58;
	add.s32 	%r92, %r92, 16;
	add.s64 	%rd23, %rd23, 64;
	add.s32 	%r91, %r91, -16;
	setp.ne.s32 	%p3, %r92, 0;
	@%p3 bra 	$L__BB1_3;
$L__BB1_4:
	setp.eq.s32 	%p4, %r2, 0;
	@%p4 bra 	$L__BB1_13;
	and.b32  	%r11, %r1, 7;
	setp.lt.u32 	%p5, %r2, 8;
	@%p5 bra 	$L__BB1_7;
	mul.wide.u32 	%rd12, %r94, 4;
	add.s64 	%rd13, %rd1, %rd12;
	ld.global.u32 	%r60, [%rd13];
	not.b32 	%r61, %r94;
	add.s32 	%r62, %r23, %r61;
	mul.wide.s32 	%rd14, %r62, 4;
	add.s64 	%rd15, %rd1, %rd14;
	ld.global.u32 	%r63, [%rd15];
	st.global.u32 	[%rd13], %r63;
	st.global.u32 	[%rd15], %r60;
	ld.global.u32 	%r64, [%rd13+4];
	ld.global.u32 	%r65, [%rd15+-4];
	st.global.u32 	[%rd13+4], %r65;
	st.global.u32 	[%rd15+-4], %r64;
	ld.global.u32 	%r66, [%rd13+8];
	ld.global.u32 	%r67, [%rd15+-8];
	st.global.u32 	[%rd13+8], %r67;
	st.global.u32 	[%rd15+-8], %r66;
	ld.global.u32 	%r68, [%rd13+12];
	ld.global.u32 	%r69, [%rd15+-12];
	st.global.u32 	[%rd13+12], %r69;
	st.global.u32 	[%rd15+-12], %r68;
	ld.global.u32 	%r70, [%rd13+16];
	ld.global.u32 	%r71, [%rd15+-16];
	st.global.u32 	[%rd13+16], %r71;
	st.global.u32 	[%rd15+-16], %r70;
	ld.global.u32 	%r72, [%rd13+20];
	ld.global.u32 	%r73, [%rd15+-20];
	st.global.u32 	[%rd13+20], %r73;
	st.global.u32 	[%rd15+-20], %r72;
	ld.global.u32 	%r74, [%rd13+24];
	ld.global.u32 	%r75, [%rd15+-24];
	st.global.u32 	[%rd13+24], %r75;
	st.global.u32 	[%rd15+-24], %r74;
	ld.global.u32 	%r76, [%rd13+28];
	ld.global.u32 	%r77, [%rd15+-28];
	st.global.u32 	[%rd13+28], %r77;
	st.global.u32 	[%rd15+-28], %r76;
	add.s32 	%r94, %r94, 8;
$L__BB1_7:
	setp.eq.s32 	%p6, %r11, 0;
	@%p6 bra 	$L__BB1_13;
	and.b32  	%r14, %r1, 3;
	setp.lt.u32 	%p7, %r11, 4;
	@%p7 bra 	$L__BB1_10;
	mul.wide.u32 	%rd16, %r94, 4;
	add.s64 	%rd17, %rd1, %rd16;
	ld.global.u32 	%r78, [%rd17];
	not.b32 	%r79, %r94;
	add.s32 	%r80, %r23, %r79;
	mul.wide.s32 	%rd18, %r80, 4;
	add.s64 	%rd19, %rd1, %rd18;
	ld.global.u32 	%r81, [%rd19];
	st.global.u32 	[%rd17], %r81;
	st.global.u32 	[%rd19], %r78;
	ld.global.u32 	%r82, [%rd17+4];
	ld.global.u32 	%r83, [%rd19+-4];
	st.global.u32 	[%rd17+4], %r83;
	st.global.u32 	[%rd19+-4], %r82;
	ld.global.u32 	%r84, [%rd17+8];
	ld.global.u32 	%r85, [%rd19+-8];
	st.global.u32 	[%rd17+8], %r85;
	st.global.u32 	[%rd19+-8], %r84;
	ld.global.u32 	%r86, [%rd17+12];
	ld.global.u32 	%r87, [%rd19+-12];
	st.global.u32 	[%rd17+12], %r87;
	st.global.u32 	[%rd19+-12], %r86;
	add.s32 	%r94, %r94, 4;
$L__BB1_10:
	setp.eq.s32 	%p8, %r14, 0;
	@%p8 bra 	$L__BB1_13;
	not.b32 	%r88, %r94;
	add.s32 	%r97, %r88, %r23;
	mul.wide.u32 	%rd20, %r94, 4;
	add.s64 	%rd24, %rd1, %rd20;
	neg.s32 	%r96, %r14;
$L__BB1_12:
	.pragma "nounroll";
	mul.wide.s32 	%rd21, %r97, 4;
	add.s64 	%rd22, %rd1, %rd21;
	ld.global.u32 	%r89, [%rd24];
	ld.global.u32 	%r90, [%rd22];
	st.global.u32 	[%rd24], %r90;
	st.global.u32 	[%rd22], %r89;
	add.s32 	%r97, %r97, -1;
	add.s64 	%rd24, %rd24, 4;
	add.s32 	%r96, %r96, 1;
	setp.ne.s32 	%p9, %r96, 0;
	@%p9 bra 	$L__BB1_12;
$L__BB1_13:
	ret;

}


// ===== COMPILED SASS (sm_100) =====

	.target	sm_100

	.elftype	@"ET_EXEC"


//--------------------- .note.nv.tkinfo           --------------------------
	.section	.note.nv.tkinfo,"",@"SHT_NOTE"
	.sectionflags	@"SHF_NOTE_NV_TKINFO"
	.tkinfo
        /*0018*/ 	.word	0x00000002
        /*0030*/ 	.string	""
        /*0030*/ 	.string	"ptxas"
        /*0030*/ 	.string	"Cuda compilation tools, release 13.0, V13.0.88"
        /*0030*/ 	.string	"Build cuda_13.0.r13.0/compiler.36424714_0"
        /*0030*/ 	.string	"-arch sm_100 -m 64 "



//--------------------- .note.nv.cuinfo           --------------------------
	.section	.note.nv.cuinfo,"",@"SHT_NOTE"
	.sectionflags	@"SHF_NOTE_NV_CUINFO"
        /*0018*/ 	.short	0x0002
        /*001a*/ 	.short	0x0064
        /*001c*/ 	.short	0x0082
	.zero		2


//--------------------- .nv.info                  --------------------------
	.section	.nv.info,"",@"SHT_CUDA_INFO"
	.align	4


	//----- nvinfo : EIATTR_REGCOUNT
	.align		4
        /*0000*/ 	.byte	0x04, 0x2f
        /*0002*/ 	.short	(.L_1 - .L_0)
	.align		4
.L_0:
        /*0004*/ 	.word	index@(_Z9initArrayPi)
        /*0008*/ 	.word	0x00000008


	//----- nvinfo : EIATTR_FRAME_SIZE
	.align		4
.L_1:
        /*000c*/ 	.byte	0x04, 0x11
        /*000e*/ 	.short	(.L_3 - .L_2)
	.align		4
.L_2:
        /*0010*/ 	.word	index@(_Z9initArrayPi)
        /*0014*/ 	.word	0x00000000


	//----- nvinfo : EIATTR_REGCOUNT
	.align		4
.L_3:
        /*0018*/ 	.byte	0x04, 0x2f
        /*001a*/ 	.short	(.L_5 - .L_4)
	.align		4
.L_4:
        /*001c*/ 	.word	index@(_Z9swapArrayPii)
        /*0020*/ 	.word	0x0000001c


	//----- nvinfo : EIATTR_FRAME_SIZE
	.align		4
.L_5:
        /*0024*/ 	.byte	0x04, 0x11
        /*0026*/ 	.short	(.L_7 - .L_6)
	.align		4
.L_6:
        /*0028*/ 	.word	index@(_Z9swapArrayPii)
        /*002c*/ 	.word	0x00000000


	//----- nvinfo : EIATTR_MIN_STACK_SIZE
	.align		4
.L_7:
        /*0030*/ 	.byte	0x04, 0x12
        /*0032*/ 	.short	(.L_9 - .L_8)
	.align		4
.L_8:
        /*0034*/ 	.word	index@(_Z9swapArrayPii)
        /*0038*/ 	.word	0x00000000


	//----- nvinfo : EIATTR_MIN_STACK_SIZE
	.align		4
.L_9:
        /*003c*/ 	.byte	0x04, 0x12
        /*003e*/ 	.short	(.L_11 - .L_10)
	.align		4
.L_10:
        /*0040*/ 	.word	index@(_Z9initArrayPi)
        /*0044*/ 	.word	0x00000000
.L_11:


//--------------------- .nv.compat                --------------------------
	.section	.nv.compat,"",@"SHT_CUDA_COMPAT_INFO"
	.align	4
        /*0000*/ 	.byte	0x02, 0x09, 0x00, 0x00, 0x02, 0x02, 0x01, 0x00, 0x02, 0x05, 0x05, 0x00, 0x03, 0x07, 0x01, 0x01
        /*0010*/ 	.byte	0x02, 0x03, 0x00, 0x00, 0x02, 0x06, 0x01, 0x00, 0x04, 0x0b, 0x08, 0x00, 0x09, 0x00, 0x00, 0x00
        /*0020*/ 	.byte	0x00, 0x00, 0x00, 0x00


//--------------------- .nv.info._Z9swapArrayPii  --------------------------
	.section	.nv.info._Z9swapArrayPii,"",@"SHT_CUDA_INFO"
	.sectionflags	@""
	.align	4


	//----- nvinfo : EIATTR_CUDA_API_VERSION
	.align		4
        /*0000*/ 	.byte	0x04, 0x37
        /*0002*/ 	.short	(.L_13 - .L_12)
.L_12:
        /*0004*/ 	.word	0x00000082


	//----- nvinfo : EIATTR_KPARAM_INFO
	.align		4
.L_13:
        /*0008*/ 	.byte	0x04, 0x17
        /*000a*/ 	.short	(.L_15 - .L_14)
.L_14:
        /*000c*/ 	.word	0x00000000
        /*0010*/ 	.short	0x0001
        /*0012*/ 	.short	0x0008
        /*0014*/ 	.byte	0x00, 0xf0, 0x11, 0x00


	//----- nvinfo : EIATTR_KPARAM_INFO
	.align		4
.L_15:
        /*0018*/ 	.byte	0x04, 0x17
        /*001a*/ 	.short	(.L_17 - .L_16)
.L_16:
        /*001c*/ 	.word	0x00000000
        /*0020*/ 	.short	0x0000
        /*0022*/ 	.short	0x0000
        /*0024*/ 	.byte	0x00, 0xf5, 0x21, 0x00


	//----- nvinfo : EIATTR_SPARSE_MMA_MASK
	.align		4
.L_17:
        /*0028*/ 	.byte	0x03, 0x50
        /*002a*/ 	.short	0x0000


	//----- nvinfo : EIATTR_MAXREG_COUNT
	.align		4
        /*002c*/ 	.byte	0x03, 0x1b
        /*002e*/ 	.short	0x00ff


	//----- nvinfo : EIATTR_MERCURY_ISA_VERSION
	.align		4
        /*0030*/ 	.byte	0x03, 0x5f
        /*0032*/ 	.short	0x0101


	//----- nvinfo : EIATTR_VRC_CTA_INIT_COUNT
	.align		4
        /*0034*/ 	.byte	0x02, 0x4a
	.zero		1
	.zero		1


	//----- nvinfo : EIATTR_EXIT_INSTR_OFFSETS
	.align		4
        /*0038*/ 	.byte	0x04, 0x1c
        /*003a*/ 	.short	(.L_19 - .L_18)


	//   ....[0]....
.L_18:
        /*003c*/ 	.word	0x00000030


	//   ....[1]....
        /*0040*/ 	.word	0x00000620


	//   ....[2]....
        /*0044*/ 	.word	0x000008d0


	//   ....[3]....
        /*0048*/ 	.word	0x00000a80


	//   ....[4]....
        /*004c*/ 	.word	0x00000bd0


	//----- nvinfo : EIATTR_CBANK_PARAM_SIZE
	.align		4
.L_19:
        /*0050*/ 	.byte	0x03, 0x19
        /*0052*/ 	.short	0x000c


	//----- nvinfo : EIATTR_PARAM_CBANK
	.align		4
        /*0054*/ 	.byte	0x04, 0x0a
        /*0056*/ 	.short	(.L_21 - .L_20)
	.align		4
.L_20:
        /*0058*/ 	.word	index@(.nv.constant0._Z9swapArrayPii)
        /*005c*/ 	.short	0x0380
        /*005e*/ 	.short	0x000c


	//----- nvinfo : EIATTR_SW_WAR
	.align		4
.L_21:
        /*0060*/ 	.byte	0x04, 0x36
        /*0062*/ 	.short	(.L_23 - .L_22)
.L_22:
        /*0064*/ 	.word	0x00000008
.L_23:


//--------------------- .nv.info._Z9initArrayPi   --------------------------
	.section	.nv.info._Z9initArrayPi,"",@"SHT_CUDA_INFO"
	.sectionflags	@""
	.align	4


	//----- nvinfo : EIATTR_CUDA_API_VERSION
	.align		4
        /*0000*/ 	.byte	0x04, 0x37
        /*0002*/ 	.short	(.L_25 - .L_24)
.L_24:
        /*0004*/ 	.word	0x00000082


	//----- nvinfo : EIATTR_KPARAM_INFO
	.align		4
.L_25:
        /*0008*/ 	.byte	0x04, 0x17
        /*000a*/ 	.short	(.L_27 - .L_26)
.L_26:
        /*000c*/ 	.word	0x00000000
        /*0010*/ 	.short	0x0000
        /*0012*/ 	.short	0x0000
        /*0014*/ 	.byte	0x00, 0xf5, 0x21, 0x00


	//----- nvinfo : EIATTR_SPARSE_MMA_MASK
	.align		4
.L_27:
        /*0018*/ 	.byte	0x03, 0x50
        /*001a*/ 	.short	0x0000


	//----- nvinfo : EIATTR_MAXREG_COUNT
	.align		4
        /*001c*/ 	.byte	0x03, 0x1b
        /*001e*/ 	.short	0x00ff


	//----- nvinfo : EIATTR_MERCURY_ISA_VERSION
	.align		4
        /*0020*/ 	.byte	0x03, 0x5f
        /*0022*/ 	.short	0x0101


	//----- nvinfo : EIATTR_VRC_CTA_INIT_COUNT
	.align		4
        /*0024*/ 	.byte	0x02, 0x4a
	.zero		1
	.zero		1


	//----- nvinfo : EIATTR_EXIT_INSTR_OFFSETS
	.align		4
        /*0028*/ 	.byte	0x04, 0x1c
        /*002a*/ 	.short	(.L_29 - .L_28)


	//   ....[0]....
.L_28:
        /*002c*/ 	.word	0x00000090


	//----- nvinfo : EIATTR_CBANK_PARAM_SIZE
	.align		4
.L_29:
        /*0030*/ 	.byte	0x03, 0x19
        /*0032*/ 	.short	0x0008


	//----- nvinfo : EIATTR_PARAM_CBANK
	.align		4
        /*0034*/ 	.byte	0x04, 0x0a
        /*0036*/ 	.short	(.L_31 - .L_30)
	.align		4
.L_30:
        /*0038*/ 	.word	index@(.nv.constant0._Z9initArrayPi)
        /*003c*/ 	.short	0x0380
        /*003e*/ 	.short	0x0008


	//----- nvinfo : EIATTR_SW_WAR
	.align		4
.L_31:
        /*0040*/ 	.byte	0x04, 0x36
        /*0042*/ 	.short	(.L_33 - .L_32)
.L_32:
        /*0044*/ 	.word	0x00000008
.L_33:


//--------------------- .nv.callgraph             --------------------------
	.section	.nv.callgraph,"",@"SHT_CUDA_CALLGRAPH"
	.align	4
	.sectionentsize	8
	.align		4
        /*0000*/ 	.word	0x00000000
	.align		4
        /*0004*/ 	.word	0xffffffff
	.align		4
        /*0008*/ 	.word	0x00000000
	.align		4
        /*000c*/ 	.word	0xfffffffe
	.align		4
        /*0010*/ 	.word	0x00000000
	.align		4
        /*0014*/ 	.word	0xfffffffd
	.align		4
        /*0018*/ 	.word	0x00000000
	.align		4
        /*001c*/ 	.word	0xfffffffc


//--------------------- .text._Z9swapArrayPii     --------------------------
	.section	.text._Z9swapArrayPii,"ax",@progbits
	.align	128
        .global         _Z9swapArrayPii
        .type           _Z9swapArrayPii,@function
        .size           _Z9swapArrayPii,(.L_x_7 - _Z9swapArrayPii)
        .other          _Z9swapArrayPii,@"STO_CUDA_ENTRY STV_DEFAULT"
_Z9swapArrayPii:
.text._Z9swapArrayPii:
[----:B------:R-:W-:Y:S08]  /*0000*/  LDC R1, c[0x0][0x37c] ;  /* 0x0000df00ff017b82 */ /* 0x000ff00000000800 */
[----:B------:R-:W0:Y:S02]  /*0010*/  LDC R0, c[0x0][0x388] ;  /* 0x0000e200ff007b82 */ /* 0x000e240000000800 */
[----:B0-----:R-:W-:-:S13]  /*0020*/  ISETP.GE.AND P0, PT, R0, 0x2, PT ;  /* 0x000000020000780c */ /* 0x001fda0003f06270 */
[----:B------:R-:W-:Y:S05]  /*0030*/  @!P0 EXIT ;  /* 0x000000000000894d */ /* 0x000fea0003800000 */
[----:B------:R-:W-:Y:S01]  /*0040*/  LEA.HI R3, R0, R0, RZ, 0x1 ;  /* 0x0000000000037211 */ /* 0x000fe200078f08ff */
[----:B------:R-:W0:Y:S03]  /*0050*/  LDCU.64 UR6, c[0x0][0x358] ;  /* 0x00006b00ff0677ac */ /* 0x000e260008000a00 */
[----:B------:R-:W-:-:S04]  /*0060*/  SHF.R.S32.HI R3, RZ, 0x1, R3 ;  /* 0x00000001ff037819 */ /* 0x000fc80000011403 */
[C---:B------:R-:W-:Y:S01]  /*0070*/  LOP3.LUT R10, R3.reuse, 0xf, RZ, 0xc0, !PT ;  /* 0x0000000f030a7812 */ /* 0x040fe200078ec0ff */
[----:B------:R-:W-:-:S03]  /*0080*/  VIADD R2, R3, 0xffffffff ;  /* 0xffffffff03027836 */ /* 0x000fc60000000000 */
[----:B------:R-:W-:Y:S02]  /*0090*/  ISETP.NE.AND P0, PT, R10, RZ, PT ;  /* 0x000000ff0a00720c */ /* 0x000fe40003f05270 */
[----:B------:R-:W-:Y:S01]  /*00a0*/  ISETP.GE.U32.AND P1, PT, R2, 0xf, PT ;  /* 0x0000000f0200780c */ /* 0x000fe20003f26070 */
[----:B------:R-:W-:-:S12]  /*00b0*/  IMAD.MOV.U32 R2, RZ, RZ, RZ ;  /* 0x000000ffff027224 */ /* 0x000fd800078e00ff */
[----:B0-----:R-:W-:Y:S05]  /*00c0*/  @!P1 BRA `(.L_x_0) ;  /* 0x0000000400549947 */ /* 0x001fea0003800000 */
[----:B------:R-:W0:Y:S01]  /*00d0*/  LDCU.64 UR4, c[0x0][0x380] ;  /* 0x00007000ff0477ac */ /* 0x000e220008000a00 */
[----:B------:R-:W-:Y:S01]  /*00e0*/  LOP3.LUT R2, R3, 0x3ffffff0, RZ, 0xc0, !PT ;  /* 0x3ffffff003027812 */ /* 0x000fe200078ec0ff */
[----:B------:R-:W-:-:S03]  /*00f0*/  VIADD R8, R0, 0xffffffff ;  /* 0xffffffff00087836 */ /* 0x000fc60000000000 */
[----:B------:R-:W-:Y:S01]  /*0100*/  IADD3 R9, PT, PT, -R2, RZ, RZ ;  /* 0x000000ff02097210 */ /* 0x000fe20007ffe1ff */
[----:B0-----:R-:W-:Y:S02]  /*0110*/  UIADD3 UR8, UP0, UPT, UR4, 0x20, URZ ;  /* 0x0000002004087890 */ /* 0x001fe4000ff1e0ff */
[----:B------:R-:W-:Y:S02]  /*0120*/  UIADD3 UR4, UP1, UPT, UR4, -0x1c, URZ ;  /* 0xffffffe404047890 */ /* 0x000fe4000ff3e0ff */
[----:B------:R-:W-:Y:S02]  /*0130*/  UIADD3.X UR9, UPT, UPT, URZ, UR5, URZ, UP0, !UPT ;  /* 0x00000005ff097290 */ /* 0x000fe400087fe4ff */
[----:B------:R-:W-:Y:S01]  /*0140*/  IMAD.U32 R11, RZ, RZ, UR8 ;  /* 0x00000008ff0b7e24 */ /* 0x000fe2000f8e00ff */
[----:B------:R-:W-:-:S03]  /*0150*/  UIADD3.X UR5, UPT, UPT, UR5, -0x1, URZ, UP1, !UPT ;  /* 0xffffffff05057890 */ /* 0x000fc60008ffe4ff */
[----:B------:R-:W-:-:S09]  /*0160*/  IMAD.U32 R12, RZ, RZ, UR9 ;  /* 0x00000009ff0c7e24 */ /* 0x000fd2000f8e00ff */
.L_x_1:
[----:B----4-:R-:W-:Y:S01]  /*0170*/  MOV R6, UR4 ;  /* 0x0000000400067c02 */ /* 0x010fe20008000f00 */
[----:B------:R-:W-:Y:S01]  /*0180*/  IMAD.U32 R7, RZ, RZ, UR5 ;  /* 0x00000005ff077e24 */ /* 0x000fe2000f8e00ff */
[----:B------:R-:W-:Y:S01]  /*0190*/  MOV R5, R12 ;  /* 0x0000000c00057202 */ /* 0x000fe20000000f00 */
[----:B------:R-:W-:Y:S02]  /*01a0*/  IMAD.MOV.U32 R4, RZ, RZ, R11 ;  /* 0x000000ffff047224 */ /* 0x000fe400078e000b */
[----:B------:R-:W-:-:S03]  /*01b0*/  IMAD.WIDE R6, R8, 0x4, R6 ;  /* 0x0000000408067825 */ /* 0x000fc600078e0206 */
[----:B------:R-:W2:Y:S04]  /*01c0*/  LDG.E R11, desc[UR6][R4.64+-0x20] ;  /* 0xffffe006040b7981 */ /* 0x000ea8000c1e1900 */
[----:B------:R-:W3:Y:S04]  /*01d0*/  LDG.E R13, desc[UR6][R6.64+0x1c] ;  /* 0x00001c06060d7981 */ /* 0x000ee8000c1e1900 */
[----:B---3--:R0:W-:Y:S04]  /*01e0*/  STG.E desc[UR6][R4.64+-0x20], R13 ;  /* 0xffffe00d04007986 */ /* 0x0081e8000c101906 */
[----:B--2---:R1:W-:Y:S04]  /*01f0*/  STG.E desc[UR6][R6.64+0x1c], R11 ;  /* 0x00001c0b06007986 */ /* 0x0043e8000c101906 */
[----:B------:R-:W2:Y:S04]  /*0200*/  LDG.E R17, desc[UR6][R6.64+0x18] ;  /* 0x0000180606117981 */ /* 0x000ea8000c1e1900 */
[----:B------:R-:W3:Y:S04]  /*0210*/  LDG.E R15, desc[UR6][R4.64+-0x1c] ;  /* 0xffffe406040f7981 */ /* 0x000ee8000c1e1900 */
[----:B--2---:R2:W-:Y:S04]  /*0220*/  STG.E desc[UR6][R4.64+-0x1c], R17 ;  /* 0xffffe41104007986 */ /* 0x0045e8000c101906 */
[----:B---3--:R3:W-:Y:S04]  /*0230*/  STG.E desc[UR6][R6.64+0x18], R15 ;  /* 0x0000180f06007986 */ /* 0x0087e8000c101906 */
[----:B------:R-:W4:Y:S04]  /*0240*/  LDG.E R21, desc[UR6][R6.64+0x14] ;  /* 0x0000140606157981 */ /* 0x000f28000c1e1900 */
[----:B------:R-:W5:Y:S04]  /*0250*/  LDG.E R19, desc[UR6][R4.64+-0x18] ;  /* 0xffffe80604137981 */ /* 0x000f68000c1e1900 */
[----:B----4-:R4:W-:Y:S04]  /*0260*/  STG.E desc[UR6][R4.64+-0x18], R21 ;  /* 0xffffe81504007986 */ /* 0x0109e8000c101906 */
[----:B-----5:R5:W-:Y:S04]  /*0270*/  STG.E desc[UR6][R6.64+0x14], R19 ;  /* 0x0000141306007986 */ /* 0x020be8000c101906 */
[----:B------:R-:W2:Y:S04]  /*0280*/  LDG.E R23, desc[UR6][R6.64+0x10] ;  /* 0x0000100606177981 */ /* 0x000ea8000c1e1900 */
[----:B0-----:R-:W3:Y:S04]  /*0290*/  LDG.E R13, desc[UR6][R4.64+-0x14] ;  /* 0xffffec06040d7981 */ /* 0x001ee8000c1e1900 */
[----:B--2---:R0:W-:Y:S04]  /*02a0*/  STG.E desc[UR6][R4.64+-0x14], R23 ;  /* 0xffffec1704007986 */ /* 0x0041e8000c101906 */
[----:B---3--:R2:W-:Y:S04]  /*02b0*/  STG.E desc[UR6][R6.64+0x10], R13 ;  /* 0x0000100d06007986 */ /* 0x0085e8000c101906 */
[----:B------:R-:W3:Y:S04]  /*02c0*/  LDG.E R25, desc[UR6][R6.64+0xc] ;  /* 0x00000c0606197981 */ /* 0x000ee8000c1e1900 */
[----:B-1----:R-:W4:Y:S04]  /*02d0*/  LDG.E R11, desc[UR6][R4.64+-0x10] ;  /* 0xfffff006040b7981 */ /* 0x002f28000c1e1900 */
[----:B---3--:R1:W-:Y:S04]  /*02e0*/  STG.E desc[UR6][R4.64+-0x10], R25 ;  /* 0xfffff01904007986 */ /* 0x0083e8000c101906 */
[----:B----4-:R3:W-:Y:S04]  /*02f0*/  STG.E desc[UR6][R6.64+0xc], R11 ;  /* 0x00000c0b06007986 */ /* 0x0107e8000c101906 */
[----:B------:R-:W4:Y:S04]  /*0300*/  LDG.E R17, desc[UR6][R6.64+0x8] ;  /* 0x0000080606117981 */ /* 0x000f28000c1e1900 */
[----:B------:R-:W5:Y:S04]  /*0310*/  LDG.E R15, desc[UR6][R4.64+-0xc] ;  /* 0xfffff406040f7981 */ /* 0x000f68000c1e1900 */
[----:B----4-:R4:W-:Y:S04]  /*0320*/  STG.E desc[UR6][R4.64+-0xc], R17 ;  /* 0xfffff41104007986 */ /* 0x0109e8000c101906 */
[----:B-----5:R5:W-:Y:S04]  /*0330*/  STG.E desc[UR6][R6.64+0x8], R15 ;  /* 0x0000080f06007986 */ /* 0x020be8000c101906 */
[----:B------:R-:W2:Y:S04]  /*0340*/  LDG.E R21, desc[UR6][R6.64+0x4] ;  /* 0x0000040606157981 */ /* 0x000ea8000c1e1900 */
[----:B------:R-:W3:Y:S04]  /*0350*/  LDG.E R19, desc[UR6][R4.64+-0x8] ;  /* 0xfffff80604137981 */ /* 0x000ee8000c1e1900 */
[----:B--2---:R2:W-:Y:S04]  /*0360*/  STG.E desc[UR6][R4.64+-0x8], R21 ;  /* 0xfffff81504007986 */ /* 0x0045e8000c101906 */
[----:B---3--:R3:W-:Y:S04]  /*0370*/  STG.E desc[UR6][R6.64+0x4], R19 ;  /* 0x0000041306007986 */ /* 0x0087e8000c101906 */
[----:B0-----:R-:W4:Y:S04]  /*0380*/  LDG.E R23, desc[UR6][R6.64] ;  /* 0x0000000606177981 */ /* 0x001f28000c1e1900 */
[----:B------:R-:W5:Y:S04]  /*0390*/  LDG.E R13, desc[UR6][R4.64+-0x4] ;  /* 0xfffffc06040d7981 */ /* 0x000f68000c1e1900 */
[----:B----4-:R0:W-:Y:S04]  /*03a0*/  STG.E desc[UR6][R4.64+-0x4], R23 ;  /* 0xfffffc1704007986 */ /* 0x0101e8000c101906 */
[----:B-----5:R4:W-:Y:S04]  /*03b0*/  STG.E desc[UR6][R6.64], R13 ;  /* 0x0000000d06007986 */ /* 0x0209e8000c101906 */
[----:B-1----:R-:W5:Y:S04]  /*03c0*/  LDG.E R25, desc[UR6][R6.64+-0x4] ;  /* 0xfffffc0606197981 */ /* 0x002f68000c1e1900 */
[----:B------:R-:W2:Y:S04]  /*03d0*/  LDG.E R11, desc[UR6][R4.64] ;  /* 0x00000006040b7981 */ /* 0x000ea8000c1e1900 */
[----:B-----5:R1:W-:Y:S04]  /*03e0*/  STG.E desc[UR6][R4.64], R25 ;  /* 0x0000001904007986 */ /* 0x0203e8000c101906 */
[----:B--2---:R2:W-:Y:S04]  /*03f0*/  STG.E desc[UR6][R6.64+-0x4], R11 ;  /* 0xfffffc0b06007986 */ /* 0x0045e8000c101906 */
[----:B------:R-:W5:Y:S04]  /*0400*/  LDG.E R17, desc[UR6][R6.64+-0x8] ;  /* 0xfffff80606117981 */ /* 0x000f68000c1e1900 */
[----:B------:R-:W3:Y:S04]  /*0410*/  LDG.E R15, desc[UR6][R4.64+0x4] ;  /* 0x00000406040f7981 */ /* 0x000ee8000c1e1900 */
[----:B-----5:R5:W-:Y:S04]  /*0420*/  STG.E desc[UR6][R4.64+0x4], R17 ;  /* 0x0000041104007986 */ /* 0x020be8000c101906 */
[----:B---3--:R3:W-:Y:S04]  /*0430*/  STG.E desc[UR6][R6.64+-0x8], R15 ;  /* 0xfffff80f06007986 */ /* 0x0087e8000c101906 */
[----:B------:R-:W4:Y:S04]  /*0440*/  LDG.E R21, desc[UR6][R6.64+-0xc] ;  /* 0xfffff40606157981 */ /* 0x000f28000c1e1900 */
[----:B------:R-:W2:Y:S04]  /*0450*/  LDG.E R19, desc[UR6][R4.64+0x8] ;  /* 0x0000080604137981 */ /* 0x000ea8000c1e1900 */
[----:B----4-:R4:W-:Y:S04]  /*0460*/  STG.E desc[UR6][R4.64+0x8], R21 ;  /* 0x0000081504007986 */ /* 0x0109e8000c101906 */
[----:B--2---:R2:W-:Y:S04]  /*0470*/  STG.E desc[UR6][R6.64+-0xc], R19 ;  /* 0xfffff41306007986 */ /* 0x0045e8000c101906 */
[----:B0-----:R-:W5:Y:S04]  /*0480*/  LDG.E R23, desc[UR6][R6.64+-0x10] ;  /* 0xfffff00606177981 */ /* 0x001f68000c1e1900 */
[----:B------:R-:W3:Y:S04]  /*0490*/  LDG.E R13, desc[UR6][R4.64+0xc] ;  /* 0x00000c06040d7981 */ /* 0x000ee8000c1e1900 */
[----:B-----5:R0:W-:Y:S04]  /*04a0*/  STG.E desc[UR6][R4.64+0xc], R23 ;  /* 0x00000c1704007986 */ /* 0x0201e8000c101906 */
[----:B---3--:R3:W-:Y:S04]  /*04b0*/  STG.E desc[UR6][R6.64+-0x10], R13 ;  /* 0xfffff00d06007986 */ /* 0x0087e8000c101906 */
[----:B-1----:R-:W5:Y:S04]  /*04c0*/  LDG.E R25, desc[UR6][R6.64+-0x14] ;  /* 0xffffec0606197981 */ /* 0x002f68000c1e1900 */
[----:B------:R-:W4:Y:S04]  /*04d0*/  LDG.E R11, desc[UR6][R4.64+0x10] ;  /* 0x00001006040b7981 */ /* 0x000f28000c1e1900 */
[----:B-----5:R-:W-:Y:S04]  /*04e0*/  STG.E desc[UR6][R4.64+0x10], R25 ;  /* 0x0000101904007986 */ /* 0x020fe8000c101906 */
[----:B----4-:R1:W-:Y:S04]  /*04f0*/  STG.E desc[UR6][R6.64+-0x14], R11 ;  /* 0xffffec0b06007986 */ /* 0x0103e8000c101906 */
[----:B------:R-:W4:Y:S04]  /*0500*/  LDG.E R17, desc[UR6][R6.64+-0x18] ;  /* 0xffffe80606117981 */ /* 0x000f28000c1e1900 */
[----:B------:R-:W5:Y:S04]  /*0510*/  LDG.E R15, desc[UR6][R4.64+0x14] ;  /* 0x00001406040f7981 */ /* 0x000f68000c1e1900 */
[----:B----4-:R4:W-:Y:S04]  /*0520*/  STG.E desc[UR6][R4.64+0x14], R17 ;  /* 0x0000141104007986 */ /* 0x0109e8000c101906 */
[----:B-----5:R4:W-:Y:S04]  /*0530*/  STG.E desc[UR6][R6.64+-0x18], R15 ;  /* 0xffffe80f06007986 */ /* 0x0209e8000c101906 */
[----:B------:R-:W5:Y:S04]  /*0540*/  LDG.E R21, desc[UR6][R6.64+-0x1c] ;  /* 0xffffe40606157981 */ /* 0x000f68000c1e1900 */
[----:B--2---:R-:W2:Y:S01]  /*0550*/  LDG.E R19, desc[UR6][R4.64+0x18] ;  /* 0x0000180604137981 */ /* 0x004ea2000c1e1900 */
[----:B------:R-:W-:-:S05]  /*0560*/  VIADD R9, R9, 0x10 ;  /* 0x0000001009097836 */ /* 0x000fca0000000000 */
[----:B------:R-:W-:Y:S01]  /*0570*/  ISETP.NE.AND P1, PT, R9, RZ, PT ;  /* 0x000000ff0900720c */ /* 0x000fe20003f25270 */
[----:B-----5:R4:W-:Y:S04]  /*0580*/  STG.E desc[UR6][R4.64+0x18], R21 ;  /* 0x0000181504007986 */ /* 0x0209e8000c101906 */
[----:B--2---:R4:W-:Y:S04]  /*0590*/  STG.E desc[UR6][R6.64+-0x1c], R19 ;  /* 0xffffe41306007986 */ /* 0x0049e8000c101906 */
[----:B0-----:R-:W2:Y:S04]  /*05a0*/  LDG.E R23, desc[UR6][R6.64+-0x20] ;  /* 0xffffe00606177981 */ /* 0x001ea8000c1e1900 */
[----:B---3--:R-:W3:Y:S01]  /*05b0*/  LDG.E R13, desc[UR6][R4.64+0x1c] ;  /* 0x00001c06040d7981 */ /* 0x008ee2000c1e1900 */
[----:B-1----:R-:W-:-:S02]  /*05c0*/  IADD3 R11, P2, PT, R4, 0x40, RZ ;  /* 0x00000040040b7810 */ /* 0x002fc40007f5e0ff */
[----:B------:R-:W-:-:S03]  /*05d0*/  IADD3 R8, PT, PT, R8, -0x10, RZ ;  /* 0xfffffff008087810 */ /* 0x000fc60007ffe0ff */
[----:B------:R-:W-:Y:S01]  /*05e0*/  IMAD.X R12, RZ, RZ, R5, P2 ;  /* 0x000000ffff0c7224 */ /* 0x000fe200010e0605 */
[----:B--2---:R4:W-:Y:S04]  /*05f0*/  STG.E desc[UR6][R4.64+0x1c], R23 ;  /* 0x00001c1704007986 */ /* 0x0049e8000c101906 */
[----:B---3--:R4:W-:Y:S01]  /*0600*/  STG.E desc[UR6][R6.64+-0x20], R13 ;  /* 0xffffe00d06007986 */ /* 0x0089e2000c101906 */
[----:B------:R-:W-:Y:S05]  /*0610*/  @P1 BRA `(.L_x_1) ;  /* 0xfffffff800d41947 */ /* 0x000fea000383ffff */
.L_x_0:
[----:B------:R-:W-:Y:S05]  /*0620*/  @!P0 EXIT ;  /* 0x000000000000894d */ /* 0x000fea0003800000 */
[----:B------:R-:W-:Y:S02]  /*0630*/  ISETP.GE.U32.AND P0, PT, R10, 0x8, PT ;  /* 0x000000080a00780c */ /* 0x000fe40003f06070 */
[----:B------:R-:W-:-:S04]  /*0640*/  LOP3.LUT R8, R3, 0x7, RZ, 0xc0, !PT ;  /* 0x0000000703087812 */ /* 0x000fc800078ec0ff */
[----:B------:R-:W-:-:S07]  /*0650*/  ISETP.NE.AND P1, PT, R8, RZ, PT ;  /* 0x000000ff0800720c */ /* 0x000fce0003f25270 */
[----:B------:R-:W-:Y:S06]  /*0660*/  @!P0 BRA `(.L_x_2) ;  /* 0x0000000000988947 */ /* 0x000fec0003800000 */
[----:B----4-:R-:W0:Y:S01]  /*0670*/  LDC.64 R6, c[0x0][0x380] ;  /* 0x0000e000ff067b82 */ /* 0x010e220000000a00 */
[----:B------:R-:W-:-:S05]  /*0680*/  LOP3.LUT R5, RZ, R2, RZ, 0x33, !PT ;  /* 0x00000002ff057212 */ /* 0x000fca00078e33ff */
[----:B------:R-:W-:-:S04]  /*0690*/  IMAD.IADD R5, R5, 0x1, R0 ;  /* 0x0000000105057824 */ /* 0x000fc800078e0200 */
[----:B0-----:R-:W-:-:S04]  /*06a0*/  IMAD.WIDE R4, R5, 0x4, R6 ;  /* 0x0000000405047825 */ /* 0x001fc800078e0206 */
[C---:B------:R-:W-:Y:S01]  /*06b0*/  IMAD.WIDE.U32 R6, R2.reuse, 0x4, R6 ;  /* 0x0000000402067825 */ /* 0x040fe200078e0006 */
[----:B------:R-:W2:Y:S04]  /*06c0*/  LDG.E R11, desc[UR6][R4.64] ;  /* 0x00000006040b7981 */ /* 0x000ea8000c1e1900 */
[----:B------:R-:W3:Y:S04]  /*06d0*/  LDG.E R9, desc[UR6][R6.64] ;  /* 0x0000000606097981 */ /* 0x000ee8000c1e1900 */
[----:B--2---:R0:W-:Y:S04]  /*06e0*/  STG.E desc[UR6][R6.64], R11 ;  /* 0x0000000b06007986 */ /* 0x0041e8000c101906 */
[----:B---3--:R1:W-:Y:S04]  /*06f0*/  STG.E desc[UR6][R4.64], R9 ;  /* 0x0000000904007986 */ /* 0x0083e8000c101906 */
        /* <DEDUP_REMOVED lines=16> */
[----:B------:R-:W3:Y:S04]  /*0800*/  LDG.E R15, desc[UR6][R4.64+-0x14] ;  /* 0xffffec06040f7981 */ /* 0x000ee8000c1e1900 */
[----:B------:R-:W4:Y:S04]  /*0810*/  LDG.E R13, desc[UR6][R6.64+0x14] ;  /* 0x00001406060d7981 */ /* 0x000f28000c1e1900 */
[----:B---3--:R1:W-:Y:S04]  /*0820*/  STG.E desc[UR6][R6.64+0x14], R15 ;  /* 0x0000140f06007986 */ /* 0x0083e8000c101906 */
[----:B----4-:R1:W-:Y:S04]  /*0830*/  STG.E desc[UR6][R4.64+-0x14], R13 ;  /* 0xffffec0d04007986 */ /* 0x0103e8000c101906 */
[----:B------:R-:W3:Y:S04]  /*0840*/  LDG.E R19, desc[UR6][R4.64+-0x18] ;  /* 0xffffe80604137981 */ /* 0x000ee8000c1e1900 */
[----:B-----5:R-:W4:Y:S04]  /*0850*/  LDG.E R17, desc[UR6][R6.64+0x18] ;  /* 0x0000180606117981 */ /* 0x020f28000c1e1900 */
[----:B---3--:R1:W-:Y:S04]  /*0860*/  STG.E desc[UR6][R6.64+0x18], R19 ;  /* 0x0000181306007986 */ /* 0x0083e8000c101906 */
[----:B----4-:R1:W-:Y:S04]  /*0870*/  STG.E desc[UR6][R4.64+-0x18], R17 ;  /* 0xffffe81104007986 */ /* 0x0103e8000c101906 */
[----:B0-----:R-:W3:Y:S04]  /*0880*/  LDG.E R21, desc[UR6][R4.64+-0x1c] ;  /* 0xffffe40604157981 */ /* 0x001ee8000c1e1900 */
[----:B--2---:R-:W2:Y:S01]  /*0890*/  LDG.E R11, desc[UR6][R6.64+0x1c] ;  /* 0x00001c06060b7981 */ /* 0x004ea2000c1e1900 */
[----:B------:R-:W-:-:S03]  /*08a0*/  VIADD R2, R2, 0x8 ;  /* 0x0000000802027836 */ /* 0x000fc60000000000 */
[----:B---3--:R1:W-:Y:S04]  /*08b0*/  STG.E desc[UR6][R6.64+0x1c], R21 ;  /* 0x00001c1506007986 */ /* 0x0083e8000c101906 */
[----:B--2---:R1:W-:Y:S02]  /*08c0*/  STG.E desc[UR6][R4.64+-0x1c], R11 ;  /* 0xffffe40b04007986 */ /* 0x0043e4000c101906 */
.L_x_2:
[----:B------:R-:W-:Y:S05]  /*08d0*/  @!P1 EXIT ;  /* 0x000000000000994d */ /* 0x000fea0003800000 */
[----:B------:R-:W-:Y:S02]  /*08e0*/  ISETP.GE.U32.AND P0, PT, R8, 0x4, PT ;  /* 0x000000040800780c */ /* 0x000fe40003f06070 */
[----:B-1----:R-:W-:-:S04]  /*08f0*/  LOP3.LUT R9, R3, 0x3, RZ, 0xc0, !PT ;  /* 0x0000000303097812 */ /* 0x002fc800078ec0ff */
[----:B------:R-:W-:-:S07]  /*0900*/  ISETP.NE.AND P1, PT, R9, RZ, PT ;  /* 0x000000ff0900720c */ /* 0x000fce0003f25270 */
[----:B------:R-:W-:Y:S06]  /*0910*/  @!P0 BRA `(.L_x_3) ;  /* 0x0000000000588947 */ /* 0x000fec0003800000 */
[----:B----4-:R-:W0:Y:S01]  /*0920*/  LDC.64 R4, c[0x0][0x380] ;  /* 0x0000e000ff047b82 */ /* 0x010e220000000a00 */
[----:B------:R-:W-:-:S04]  /*0930*/  LOP3.LUT R3, RZ, R2, RZ, 0x33, !PT ;  /* 0x00000002ff037212 */ /* 0x000fc800078e33ff */
[----:B------:R-:W-:-:S05]  /*0940*/  IADD3 R3, PT, PT, R3, R0, RZ ;  /* 0x0000000003037210 */ /* 0x000fca0007ffe0ff */
        /* <DEDUP_REMOVED lines=15> */
[----:B0-----:R-:W3:Y:S01]  /*0a40*/  LDG.E R11, desc[UR6][R4.64+0xc] ;  /* 0x00000c06040b7981 */ /* 0x001ee2000c1e1900 */
[----:B------:R-:W-:-:S03]  /*0a50*/  VIADD R2, R2, 0x4 ;  /* 0x0000000402027836 */ /* 0x000fc60000000000 */
[----:B--2---:R1:W-:Y:S04]  /*0a60*/  STG.E desc[UR6][R4.64+0xc], R21 ;  /* 0x00000c1504007986 */ /* 0x0043e8000c101906 */
[----:B---3--:R1:W-:Y:S02]  /*0a70*/  STG.E desc[UR6][R6.64+-0xc], R11 ;  /* 0xfffff40b06007986 */ /* 0x0083e4000c101906 */
.L_x_3:
[----:B------:R-:W-:Y:S05]  /*0a80*/  @!P1 EXIT ;  /* 0x000000000000994d */ /* 0x000fea0003800000 */
[----:B-1--4-:R-:W0:Y:S01]  /*0a90*/  LDC.64 R6, c[0x0][0x380] ;  /* 0x0000e000ff067b82 */ /* 0x012e220000000a00 */
[----:B------:R-:W-:Y:S01]  /*0aa0*/  LOP3.LUT R5, RZ, R2, RZ, 0x33, !PT ;  /* 0x00000002ff057212 */ /* 0x000fe200078e33ff */
[----:B------:R-:W-:-:S04]  /*0ab0*/  IMAD.MOV R9, RZ, RZ, -R9 ;  /* 0x000000ffff097224 */ /* 0x000fc800078e0a09 */
[----:B------:R-:W-:Y:S02]  /*0ac0*/  IMAD.IADD R11, R5, 0x1, R0 ;  /* 0x00000001050b7824 */ /* 0x000fe400078e0200 */
[----:B0-----:R-:W-:-:S04]  /*0ad0*/  IMAD.WIDE.U32 R2, R2, 0x4, R6 ;  /* 0x0000000402027825 */ /* 0x001fc800078e0006 */
[----:B------:R-:W-:Y:S01]  /*0ae0*/  IMAD.MOV.U32 R17, RZ, RZ, R3 ;  /* 0x000000ffff117224 */ /* 0x000fe200078e0003 */
[----:B------:R-:W-:-:S07]  /*0af0*/  MOV R0, R2 ;  /* 0x0000000200007202 */ /* 0x000fce0000000f00 */
.L_x_4:
[----:B0-----:R-:W-:Y:S01]  /*0b00*/  IMAD.WIDE R2, R11, 0x4, R6 ;  /* 0x000000040b027825 */ /* 0x001fe200078e0206 */
[----:B------:R-:W-:-:S03]  /*0b10*/  MOV R4, R0 ;  /* 0x0000000000047202 */ /* 0x000fc60000000f00 */
[----:B------:R-:W-:Y:S01]  /*0b20*/  IMAD.MOV.U32 R5, RZ, RZ, R17 ;  /* 0x000000ffff057224 */ /* 0x000fe200078e0011 */
[----:B------:R-:W2:Y:S04]  /*0b30*/  LDG.E R15, desc[UR6][R2.64] ;  /* 0x00000006020f7981 */ /* 0x000ea8000c1e1900 */
[----:B------:R-:W3:Y:S01]  /*0b40*/  LDG.E R13, desc[UR6][R4.64] ;  /* 0x00000006040d7981 */ /* 0x000ee2000c1e1900 */
[----:B------:R-:W-:Y:S01]  /*0b50*/  VIADD R9, R9, 0x1 ;  /* 0x0000000109097836 */ /* 0x000fe20000000000 */
[----:B------:R-:W-:Y:S01]  /*0b60*/  IADD3 R0, P1, PT, R4, 0x4, RZ ;  /* 0x0000000404007810 */ /* 0x000fe20007f3e0ff */
[----:B------:R-:W-:-:S03]  /*0b70*/  VIADD R11, R11, 0xffffffff ;  /* 0xffffffff0b0b7836 */ /* 0x000fc60000000000 */
[----:B------:R-:W-:Y:S02]  /*0b80*/  ISETP.NE.AND P0, PT, R9, RZ, PT ;  /* 0x000000ff0900720c */ /* 0x000fe40003f05270 */
[----:B------:R-:W-:Y:S01]  /*0b90*/  IADD3.X R17, PT, PT, RZ, R5, RZ, P1, !PT ;  /* 0x00000005ff117210 */ /* 0x000fe20000ffe4ff */
[----:B--2---:R0:W-:Y:S04]  /*0ba0*/  STG.E desc[UR6][R4.64], R15 ;  /* 0x0000000f04007986 */ /* 0x0041e8000c101906 */
[----:B---3--:R0:W-:Y:S06]  /*0bb0*/  STG.E desc[UR6][R2.64], R13 ;  /* 0x0000000d02007986 */ /* 0x0081ec000c101906 */
[----:B------:R-:W-:Y:S05]  /*0bc0*/  @P0 BRA `(.L_x_4) ;  /* 0xfffffffc00cc0947 */ /* 0x000fea000383ffff */
[----:B------:R-:W-:Y:S05]  /*0bd0*/  EXIT ;  /* 0x000000000000794d */ /* 0x000fea0003800000 */
.L_x_5:
[----:B------:R-:W-:-:S00]  /*0be0*/  BRA `(.L_x_5) ;  /* 0xfffffffc00fc7947 */ /* 0x000fc0000383ffff */
[----:B------:R-:W-:-:S00]  /*0bf0*/  NOP ;  /* 0x0000000000007918 */ /* 0x000fc00000000000 */
        /* <DEDUP_REMOVED lines=8> */
.L_x_7:


//--------------------- .text._Z9initArrayPi      --------------------------
	.section	.text._Z9initArrayPi,"ax",@progbits
	.align	128
        .global         _Z9initArrayPi
        .type           _Z9initArrayPi,@function
        .size           _Z9initArrayPi,(.L_x_8 - _Z9initArrayPi)
        .other          _Z9initArrayPi,@"STO_CUDA_ENTRY STV_DEFAULT"
_Z9initArrayPi:
.text._Z9initArrayPi:
[----:B------:R-:W-:Y:S01]  /*0000*/  LDC R1, c[0x0][0x37c] ;  /* 0x0000df00ff017b82 */ /* 0x000fe20000000800 */
[----:B------:R-:W0:Y:S07]  /*0010*/  S2R R0, SR_TID.X ;  /* 0x0000000000007919 */ /* 0x000e2e0000002100 */
[----:B------:R-:W0:Y:S01]  /*0020*/  S2UR UR6, SR_CTAID.X ;  /* 0x00000000000679c3 */ /* 0x000e220000002500 */
[----:B------:R-:W1:Y:S07]  /*0030*/  LDCU.64 UR4, c[0x0][0x358] ;  /* 0x00006b00ff0477ac */ /* 0x000e6e0008000a00 */
[----:B------:R-:W0:Y:S08]  /*0040*/  LDC R5, c[0x0][0x360] ;  /* 0x0000d800ff057b82 */ /* 0x000e300000000800 */
[----:B------:R-:W2:Y:S01]  /*0050*/  LDC.64 R2, c[0x0][0x380] ;  /* 0x0000e000ff027b82 */ /* 0x000ea20000000a00 */
[----:B0-----:R-:W-:-:S04]  /*0060*/  IMAD R5, R5, UR6, R0 ;  /* 0x0000000605057c24 */ /* 0x001fc8000f8e0200 */
[----:B--2---:R-:W-:-:S05]  /*0070*/  IMAD.WIDE R2, R5, 0x4, R2 ;  /* 0x0000000405027825 */ /* 0x004fca00078e0202 */
[----:B-1----:R-:W-:Y:S01]  /*0080*/  STG.E desc[UR4][R2.64], R5 ;  /* 0x0000000502007986 */ /* 0x002fe2000c101904 */
[----:B------:R-:W-:Y:S05]  /*0090*/  EXIT ;  /* 0x000000000000794d */ /* 0x000fea0003800000 */
.L_x_6:
        /* <DEDUP_REMOVED lines=14> */
.L_x_8:


//--------------------- .nv.shared.reserved.0     --------------------------
	.section	.nv.shared.reserved.0,"aw",@nobits
	.weak		__nv_reservedSMEM_offset_0_alias
	.size		__nv_reservedSMEM_offset_0_alias, 0, 64
	.other		__nv_reservedSMEM_offset_0_alias,@"STO_CUDA_RESERVED_SHARED STV_DEFAULT"
__nv_reservedSMEM_offset_0_alias:
	.zero		0
	.zero		64


//--------------------- .nv.constant0._Z9swapArrayPii --------------------------
	.section	.nv.constant0._Z9swapArrayPii,"a",@progbits
	.sectionflags	@""
	.align	4
.nv.constant0._Z9swapArrayPii:
	.zero		908


//--------------------- .nv.constant0._Z9initArrayPi --------------------------
	.section	.nv.constant0._Z9initArrayPi,"a",@progbits
	.sectionflags	@""
	.align	4
.nv.constant0._Z9initArrayPi:
	.zero		904


//--------------------- SYMBOLS --------------------------

	.type		.nv.reservedSmem.offset0,@object
	.size		.nv.reservedSmem.offset0,0x4
